//
// Generated by NVIDIA NVVM Compiler
//
// Compiler Build ID: CL-36424714
// Cuda compilation tools, release 13.0, V13.0.88
// Based on NVVM 20.0.0
//

.version 9.0
.target sm_100
.address_size 64

	// .globl	_Z9matrixMulPA32_iS0_S0_
// _ZZ9matrixMulPA32_iS0_S0_E2sA has been demoted
// _ZZ9matrixMulPA32_iS0_S0_E2sB has been demoted

.visible .entry _Z9matrixMulPA32_iS0_S0_(
	.param .u64 .ptr .align 1 _Z9matrixMulPA32_iS0_S0__param_0,
	.param .u64 .ptr .align 1 _Z9matrixMulPA32_iS0_S0__param_1,
	.param .u64 .ptr .align 1 _Z9matrixMulPA32_iS0_S0__param_2
)
{
	.reg .b32 	%r<225>;
	.reg .b64 	%rd<17>;
	// demoted variable
	.shared .align 4 .b8 _ZZ9matrixMulPA32_iS0_S0_E2sA[256];
	// demoted variable
	.shared .align 4 .b8 _ZZ9matrixMulPA32_iS0_S0_E2sB[256];
	ld.param.u64 	%rd1, [_Z9matrixMulPA32_iS0_S0__param_0];
	ld.param.u64 	%rd2, [_Z9matrixMulPA32_iS0_S0__param_1];
	ld.param.u64 	%rd3, [_Z9matrixMulPA32_iS0_S0__param_2];
	cvta.to.global.u64 	%rd4, %rd2;
	cvta.to.global.u64 	%rd5, %rd1;
	mov.u32 	%r1, %ctaid.x;
	shl.b32 	%r2, %r1, 3;
	mov.u32 	%r3, %tid.x;
	add.s32 	%r4, %r2, %r3;
	mov.u32 	%r5, %ctaid.y;
	shl.b32 	%r6, %r5, 3;
	mov.u32 	%r7, %tid.y;
	add.s32 	%r8, %r6, %r7;
	mul.wide.s32 	%rd6, %r4, 128;
	add.s64 	%rd7, %rd5, %rd6;
	shl.b32 	%r9, %r3, 5;
	mov.u32 	%r10, _ZZ9matrixMulPA32_iS0_S0_E2sA;
	add.s32 	%r11, %r10, %r9;
	shl.b32 	%r12, %r7, 2;
	add.s32 	%r13, %r11, %r12;
	mul.wide.u32 	%rd8, %r8, 4;
	add.s64 	%rd9, %rd4, %rd8;
	mov.u32 	%r14, _ZZ9matrixMulPA32_iS0_S0_E2sB;
	add.s32 	%r15, %r14, %r12;
	add.s32 	%r16, %r15, %r9;
	mul.wide.u32 	%rd10, %r7, 4;
	add.s64 	%rd11, %rd7, %rd10;
	ld.global.u32 	%r17, [%rd11];
	st.shared.u32 	[%r13], %r17;
	mul.wide.u32 	%rd12, %r3, 128;
	add.s64 	%rd13, %rd9, %rd12;
	ld.global.u32 	%r18, [%rd13];
	st.shared.u32 	[%r16], %r18;
	bar.sync 	0;
	ld.shared.u32 	%r19, [%r11];
	ld.shared.u32 	%r20, [%r15];
	mul.lo.s32 	%r21, %r20, %r19;
	ld.shared.u32 	%r22, [%r11+4];
	ld.shared.u32 	%r23, [%r15+32];
	mad.lo.s32 	%r24, %r23, %r22, %r21;
	ld.shared.u32 	%r25, [%r11+8];
	ld.shared.u32 	%r26, [%r15+64];
	mad.lo.s32 	%r27, %r26, %r25, %r24;
	ld.shared.u32 	%r28, [%r11+12];
	ld.shared.u32 	%r29, [%r15+96];
	mad.lo.s32 	%r30, %r29, %r28, %r27;
	ld.shared.u32 	%r31, [%r11+16];
	ld.shared.u32 	%r32, [%r15+128];
	mad.lo.s32 	%r33, %r32, %r31, %r30;
	ld.shared.u32 	%r34, [%r11+20];
	ld.shared.u32 	%r35, [%r15+160];
	mad.lo.s32 	%r36, %r35, %r34, %r33;
	ld.shared.u32 	%r37, [%r11+24];
	ld.shared.u32 	%r38, [%r15+192];
	mad.lo.s32 	%r39, %r38, %r37, %r36;
	ld.shared.u32 	%r40, [%r11+28];
	ld.shared.u32 	%r41, [%r15+224];
	mad.lo.s32 	%r42, %r41, %r40, %r39;
	bar.sync 	0;
	ld.global.u32 	%r43, [%rd11+32];
	st.shared.u32 	[%r13], %r43;
	ld.global.u32 	%r44, [%rd13+1024];
	st.shared.u32 	[%r16], %r44;
	bar.sync 	0;
	ld.shared.u32 	%r45, [%r11];
	ld.shared.u32 	%r46, [%r15];
	mad.lo.s32 	%r47, %r46, %r45, %r42;
	ld.shared.u32 	%r48, [%r11+4];
	ld.shared.u32 	%r49, [%r15+32];
	mad.lo.s32 	%r50, %r49, %r48, %r47;
	ld.shared.u32 	%r51, [%r11+8];
	ld.shared.u32 	%r52, [%r15+64];
	mad.lo.s32 	%r53, %r52, %r51, %r50;
	ld.shared.u32 	%r54, [%r11+12];
	ld.shared.u32 	%r55, [%r15+96];
	mad.lo.s32 	%r56, %r55, %r54, %r53;
	ld.shared.u32 	%r57, [%r11+16];
	ld.shared.u32 	%r58, [%r15+128];
	mad.lo.s32 	%r59, %r58, %r57, %r56;
	ld.shared.u32 	%r60, [%r11+20];
	ld.shared.u32 	%r61, [%r15+160];
	mad.lo.s32 	%r62, %r61, %r60, %r59;
	ld.shared.u32 	%r63, [%r11+24];
	ld.shared.u32 	%r64, [%r15+192];
	mad.lo.s32 	%r65, %r64, %r63, %r62;
	ld.shared.u32 	%r66, [%r11+28];
	ld.shared.u32 	%r67, [%r15+224];
	mad.lo.s32 	%r68, %r67, %r66, %r65;
	bar.sync 	0;
	ld.global.u32 	%r69, [%rd11+64];
	st.shared.u32 	[%r13], %r69;
	ld.global.u32 	%r70, [%rd13+2048];
	st.shared.u32 	[%r16], %r70;
	bar.sync 	0;
	ld.shared.u32 	%r71, [%r11];
	ld.shared.u32 	%r72, [%r15];
	mad.lo.s32 	%r73, %r72, %r71, %r68;
	ld.shared.u32 	%r74, [%r11+4];
	ld.shared.u32 	%r75, [%r15+32];
	mad.lo.s32 	%r76, %r75, %r74, %r73;
	ld.shared.u32 	%r77, [%r11+8];
	ld.shared.u32 	%r78, [%r15+64];
	mad.lo.s32 	%r79, %r78, %r77, %r76;
	ld.shared.u32 	%r80, [%r11+12];
	ld.shared.u32 	%r81, [%r15+96];
	mad.lo.s32 	%r82, %r81, %r80, %r79;
	ld.shared.u32 	%r83, [%r11+16];
	ld.shared.u32 	%r84, [%r15+128];
	mad.lo.s32 	%r85, %r84, %r83, %r82;
	ld.shared.u32 	%r86, [%r11+20];
	ld.shared.u32 	%r87, [%r15+160];
	mad.lo.s32 	%r88, %r87, %r86, %r85;
	ld.shared.u32 	%r89, [%r11+24];
	ld.shared.u32 	%r90, [%r15+192];
	mad.lo.s32 	%r91, %r90, %r89, %r88;
	ld.shared.u32 	%r92, [%r11+28];
	ld.shared.u32 	%r93, [%r15+224];
	mad.lo.s32 	%r94, %r93, %r92, %r91;
	bar.sync 	0;
	ld.global.u32 	%r95, [%rd11+96];
	st.shared.u32 	[%r13], %r95;
	ld.global.u32 	%r96, [%rd13+3072];
	st.shared.u32 	[%r16], %r96;
	bar.sync 	0;
	ld.shared.u32 	%r97, [%r11];
	ld.shared.u32 	%r98, [%r15];
	mad.lo.s32 	%r99, %r98, %r97, %r94;
	ld.shared.u32 	%r100, [%r11+4];
	ld.shared.u32 	%r101, [%r15+32];
	mad.lo.s32 	%r102, %r101, %r100, %r99;
	ld.shared.u32 	%r103, [%r11+8];
	ld.shared.u32 	%r104, [%r15+64];
	mad.lo.s32 	%r105, %r104, %r103, %r102;
	ld.shared.u32 	%r106, [%r11+12];
	ld.shared.u32 	%r107, [%r15+96];
	mad.lo.s32 	%r108, %r107, %r106, %r105;
	ld.shared.u32 	%r109, [%r11+16];
	ld.shared.u32 	%r110, [%r15+128];
	mad.lo.s32 	%r111, %r110, %r109, %r108;
	ld.shared.u32 	%r112, [%r11+20];
	ld.shared.u32 	%r113, [%r15+160];
	mad.lo.s32 	%r114, %r113, %r112, %r111;
	ld.shared.u32 	%r115, [%r11+24];
	ld.shared.u32 	%r116, [%r15+192];
	mad.lo.s32 	%r117, %r116, %r115, %r114;
	ld.shared.u32 	%r118, [%r11+28];
	ld.shared.u32 	%r119, [%r15+224];
	mad.lo.s32 	%r120, %r119, %r118, %r117;
	bar.sync 	0;
	ld.global.u32 	%r121, [%rd11+128];
	st.shared.u32 	[%r13], %r121;
	ld.global.u32 	%r122, [%rd13+4096];
	st.shared.u32 	[%r16], %r122;
	bar.sync 	0;
	ld.shared.u32 	%r123, [%r11];
	ld.shared.u32 	%r124, [%r15];
	mad.lo.s32 	%r125, %r124, %r123, %r120;
	ld.shared.u32 	%r126, [%r11+4];
	ld.shared.u32 	%r127, [%r15+32];
	mad.lo.s32 	%r128, %r127, %r126, %r125;
	ld.shared.u32 	%r129, [%r11+8];
	ld.shared.u32 	%r130, [%r15+64];
	mad.lo.s32 	%r131, %r130, %r129, %r128;
	ld.shared.u32 	%r132, [%r11+12];
	ld.shared.u32 	%r133, [%r15+96];
	mad.lo.s32 	%r134, %r133, %r132, %r131;
	ld.shared.u32 	%r135, [%r11+16];
	ld.shared.u32 	%r136, [%r15+128];
	mad.lo.s32 	%r137, %r136, %r135, %r134;
	ld.shared.u32 	%r138, [%r11+20];
	ld.shared.u32 	%r139, [%r15+160];
	mad.lo.s32 	%r140, %r139, %r138, %r137;
	ld.shared.u32 	%r141, [%r11+24];
	ld.shared.u32 	%r142, [%r15+192];
	mad.lo.s32 	%r143, %r142, %r141, %r140;
	ld.shared.u32 	%r144, [%r11+28];
	ld.shared.u32 	%r145, [%r15+224];
	mad.lo.s32 	%r146, %r145, %r144, %r143;
	bar.sync 	0;
	ld.global.u32 	%r147, [%rd11+160];
	st.shared.u32 	[%r13], %r147;
	ld.global.u32 	%r148, [%rd13+5120];
	st.shared.u32 	[%r16], %r148;
	bar.sync 	0;
	ld.shared.u32 	%r149, [%r11];
	ld.shared.u32 	%r150, [%r15];
	mad.lo.s32 	%r151, %r150, %r149, %r146;
	ld.shared.u32 	%r152, [%r11+4];
	ld.shared.u32 	%r153, [%r15+32];
	mad.lo.s32 	%r154, %r153, %r152, %r151;
	ld.shared.u32 	%r155, [%r11+8];
	ld.shared.u32 	%r156, [%r15+64];
	mad.lo.s32 	%r157, %r156, %r155, %r154;
	ld.shared.u32 	%r158, [%r11+12];
	ld.shared.u32 	%r159, [%r15+96];
	mad.lo.s32 	%r160, %r159, %r158, %r157;
	ld.shared.u32 	%r161, [%r11+16];
	ld.shared.u32 	%r162, [%r15+128];
	mad.lo.s32 	%r163, %r162, %r161, %r160;
	ld.shared.u32 	%r164, [%r11+20];
	ld.shared.u32 	%r165, [%r15+160];
	mad.lo.s32 	%r166, %r165, %r164, %r163;
	ld.shared.u32 	%r167, [%r11+24];
	ld.shared.u32 	%r168, [%r15+192];
	mad.lo.s32 	%r169, %r168, %r167, %r166;
	ld.shared.u32 	%r170, [%r11+28];
	ld.shared.u32 	%r171, [%r15+224];
	mad.lo.s32 	%r172, %r171, %r170, %r169;
	bar.sync 	0;
	ld.global.u32 	%r173, [%rd11+192];
	st.shared.u32 	[%r13], %r173;
	ld.global.u32 	%r174, [%rd13+6144];
	st.shared.u32 	[%r16], %r174;
	bar.sync 	0;
	ld.shared.u32 	%r175, [%r11];
	ld.shared.u32 	%r176, [%r15];
	mad.lo.s32 	%r177, %r176, %r175, %r172;
	ld.shared.u32 	%r178, [%r11+4];
	ld.shared.u32 	%r179, [%r15+32];
	mad.lo.s32 	%r180, %r179, %r178, %r177;
	ld.shared.u32 	%r181, [%r11+8];
	ld.shared.u32 	%r182, [%r15+64];
	mad.lo.s32 	%r183, %r182, %r181, %r180;
	ld.shared.u32 	%r184, [%r11+12];
	ld.shared.u32 	%r185, [%r15+96];
	mad.lo.s32 	%r186, %r185, %r184, %r183;
	ld.shared.u32 	%r187, [%r11+16];
	ld.shared.u32 	%r188, [%r15+128];
	mad.lo.s32 	%r189, %r188, %r187, %r186;
	ld.shared.u32 	%r190, [%r11+20];
	ld.shared.u32 	%r191, [%r15+160];
	mad.lo.s32 	%r192, %r191, %r190, %r189;
	ld.shared.u32 	%r193, [%r11+24];
	ld.shared.u32 	%r194, [%r15+192];
	mad.lo.s32 	%r195, %r194, %r193, %r192;
	ld.shared.u32 	%r196, [%r11+28];
	ld.shared.u32 	%r197, [%r15+224];
	mad.lo.s32 	%r198, %r197, %r196, %r195;
	bar.sync 	0;
	ld.global.u32 	%r199, [%rd11+224];
	st.shared.u32 	[%r13], %r199;
	ld.global.u32 	%r200, [%rd13+7168];
	st.shared.u32 	[%r16], %r200;
	bar.sync 	0;
	ld.shared.u32 	%r201, [%r11];
	ld.shared.u32 	%r202, [%r15];
	mad.lo.s32 	%r203, %r202, %r201, %r198;
	ld.shared.u32 	%r204, [%r11+4];
	ld.shared.u32 	%r205, [%r15+32];
	mad.lo.s32 	%r206, %r205, %r204, %r203;
	ld.shared.u32 	%r207, [%r11+8];
	ld.shared.u32 	%r208, [%r15+64];
	mad.lo.s32 	%r209, %r208, %r207, %r206;
	ld.shared.u32 	%r210, [%r11+12];
	ld.shared.u32 	%r211, [%r15+96];
	mad.lo.s32 	%r212, %r211, %r210, %r209;
	ld.shared.u32 	%r213, [%r11+16];
	ld.shared.u32 	%r214, [%r15+128];
	mad.lo.s32 	%r215, %r214, %r213, %r212;
	ld.shared.u32 	%r216, [%r11+20];
	ld.shared.u32 	%r217, [%r15+160];
	mad.lo.s32 	%r218, %r217, %r216, %r215;
	ld.shared.u32 	%r219, [%r11+24];
	ld.shared.u32 	%r220, [%r15+192];
	mad.lo.s32 	%r221, %r220, %r219, %r218;
	ld.shared.u32 	%r222, [%r11+28];
	ld.shared.u32 	%r223, [%r15+224];
	mad.lo.s32 	%r224, %r223, %r222, %r221;
	bar.sync 	0;
	cvta.to.global.u64 	%rd14, %rd3;
	add.s64 	%rd15, %rd14, %rd6;
	add.s64 	%rd16, %rd15, %rd8;
	st.global.u32 	[%rd16], %r224;
	ret;

}


// ===== COMPILED SASS (sm_100) =====

	.target	sm_100

	.elftype	@"ET_EXEC"


//--------------------- .note.nv.tkinfo           --------------------------
	.section	.note.nv.tkinfo,"",@"SHT_NOTE"
	.sectionflags	@"SHF_NOTE_NV_TKINFO"
	.tkinfo
        /*0018*/ 	.word	0x00000002
        /*0030*/ 	.string	""
        /*0030*/ 	.string	"ptxas"
        /*0030*/ 	.string	"Cuda compilation tools, release 13.0, V13.0.88"
        /*0030*/ 	.string	"Build cuda_13.0.r13.0/compiler.36424714_0"
        /*0030*/ 	.string	"-arch sm_100 -m 64 "



//--------------------- .note.nv.cuinfo           --------------------------
	.section	.note.nv.cuinfo,"",@"SHT_NOTE"
	.sectionflags	@"SHF_NOTE_NV_CUINFO"
        /*0018*/ 	.short	0x0002
        /*001a*/ 	.short	0x0064
        /*001c*/ 	.short	0x0082
	.zero		2


//--------------------- .nv.info                  --------------------------
	.section	.nv.info,"",@"SHT_CUDA_INFO"
	.align	4


	//----- nvinfo : EIATTR_REGCOUNT
	.align		4
        /*0000*/ 	.byte	0x04, 0x2f
        /*0002*/ 	.short	(.L_1 - .L_0)
	.align		4
.L_0:
        /*0004*/ 	.word	index@(_Z9matrixMulPA32_iS0_S0_)
        /*0008*/ 	.word	0x00000020


	//----- nvinfo : EIATTR_FRAME_SIZE
	.align		4
.L_1:
        /*000c*/ 	.byte	0x04, 0x11
        /*000e*/ 	.short	(.L_3 - .L_2)
	.align		4
.L_2:
        /*0010*/ 	.word	index@(_Z9matrixMulPA32_iS0_S0_)
        /*0014*/ 	.word	0x00000000


	//----- nvinfo : EIATTR_MIN_STACK_SIZE
	.align		4
.L_3:
        /*0018*/ 	.byte	0x04, 0x12
        /*001a*/ 	.short	(.L_5 - .L_4)
	.align		4
.L_4:
        /*001c*/ 	.word	index@(_Z9matrixMulPA32_iS0_S0_)
        /*0020*/ 	.word	0x00000000
.L_5:


//--------------------- .nv.compat                --------------------------
	.section	.nv.compat,"",@"SHT_CUDA_COMPAT_INFO"
	.align	4
        /*0000*/ 	.byte	0x02, 0x09, 0x00, 0x00, 0x02, 0x02, 0x01, 0x00, 0x02, 0x05, 0x05, 0x00, 0x03, 0x07, 0x01, 0x01
        /*0010*/ 	.byte	0x02, 0x03, 0x00, 0x00, 0x02, 0x06, 0x01, 0x00, 0x04, 0x0b, 0x08, 0x00, 0x09, 0x00, 0x00, 0x00
        /*0020*/ 	.byte	0x00, 0x00, 0x00, 0x00


//--------------------- .nv.info._Z9matrixMulPA32_iS0_S0_ --------------------------
	.section	.nv.info._Z9matrixMulPA32_iS0_S0_,"",@"SHT_CUDA_INFO"
	.sectionflags	@""
	.align	4


	//----- nvinfo : EIATTR_CUDA_API_VERSION
	.align		4
        /*0000*/ 	.byte	0x04, 0x37
        /*0002*/ 	.short	(.L_7 - .L_6)
.L_6:
        /*0004*/ 	.word	0x00000082


	//----- nvinfo : EIATTR_KPARAM_INFO
	.align		4
.L_7:
        /*0008*/ 	.byte	0x04, 0x17
        /*000a*/ 	.short	(.L_9 - .L_8)
.L_8:
        /*000c*/ 	.word	0x00000000
        /*0010*/ 	.short	0x0002
        /*0012*/ 	.short	0x0010
        /*0014*/ 	.byte	0x00, 0xf5, 0x21, 0x00


	//----- nvinfo : EIATTR_KPARAM_INFO
	.align		4
.L_9:
        /*0018*/ 	.byte	0x04, 0x17
        /*001a*/ 	.short	(.L_11 - .L_10)
.L_10:
        /*001c*/ 	.word	0x00000000
        /*0020*/ 	.short	0x0001
        /*0022*/ 	.short	0x0008
        /*0024*/ 	.byte	0x00, 0xf5, 0x21, 0x00


	//----- nvinfo : EIATTR_KPARAM_INFO
	.align		4
.L_11:
        /*0028*/ 	.byte	0x04, 0x17
        /*002a*/ 	.short	(.L_13 - .L_12)
.L_12:
        /*002c*/ 	.word	0x00000000
        /*0030*/ 	.short	0x0000
        /*0032*/ 	.short	0x0000
        /*0034*/ 	.byte	0x00, 0xf5, 0x21, 0x00


	//----- nvinfo : EIATTR_SPARSE_MMA_MASK
	.align		4
.L_13:
        /*0038*/ 	.byte	0x03, 0x50
        /*003a*/ 	.short	0x0000


	//----- nvinfo : EIATTR_MAXREG_COUNT
	.align		4
        /*003c*/ 	.byte	0x03, 0x1b
        /*003e*/ 	.short	0x00ff


	//----- nvinfo : EIATTR_NUM_BARRIERS
	.align		4
        /*0040*/ 	.byte	0x02, 0x4c
        /*0042*/ 	.byte	0x01
	.zero		1


	//----- nvinfo : EIATTR_MERCURY_ISA_VERSION
	.align		4
        /*0044*/ 	.byte	0x03, 0x5f
        /*0046*/ 	.short	0x0101


	//----- nvinfo : EIATTR_VRC_CTA_INIT_COUNT
	.align		4
        /*0048*/ 	.byte	0x02, 0x4a
	.zero		1
	.zero		1


	//----- nvinfo : EIATTR_EXIT_INSTR_OFFSETS
	.align		4
        /*004c*/ 	.byte	0x04, 0x1c
        /*004e*/ 	.short	(.L_15 - .L_14)


	//   ....[0]....
.L_14:
        /*0050*/ 	.word	0x00000db0


	//----- nvinfo : EIATTR_CBANK_PARAM_SIZE
	.align		4
.L_15:
        /*0054*/ 	.byte	0x03, 0x19
        /*0056*/ 	.short	0x0018


	//----- nvinfo : EIATTR_PARAM_CBANK
	.align		4
        /*0058*/ 	.byte	0x04, 0x0a
        /*005a*/ 	.short	(.L_17 - .L_16)
	.align		4
.L_16:
        /*005c*/ 	.word	index@(.nv.constant0._Z9matrixMulPA32_iS0_S0_)
        /*0060*/ 	.short	0x0380
        /*0062*/ 	.short	0x0018


	//----- nvinfo : EIATTR_SW_WAR
	.align		4
.L_17:
        /*0064*/ 	.byte	0x04, 0x36
        /*0066*/ 	.short	(.L_19 - .L_18)
.L_18:
        /*0068*/ 	.word	0x00000008
.L_19:


//--------------------- .nv.callgraph             --------------------------
	.section	.nv.callgraph,"",@"SHT_CUDA_CALLGRAPH"
	.align	4
	.sectionentsize	8
	.align		4
        /*0000*/ 	.word	0x00000000
	.align		4
        /*0004*/ 	.word	0xffffffff
	.align		4
        /*0008*/ 	.word	0x00000000
	.align		4
        /*000c*/ 	.word	0xfffffffe
	.align		4
        /*0010*/ 	.word	0x00000000
	.align		4
        /*0014*/ 	.word	0xfffffffd
	.align		4
        /*0018*/ 	.word	0x00000000
	.align		4
        /*001c*/ 	.word	0xfffffffc


//--------------------- .text._Z9matrixMulPA32_iS0_S0_ --------------------------
	.section	.text._Z9matrixMulPA32_iS0_S0_,"ax",@progbits
	.align	128
        .global         _Z9matrixMulPA32_iS0_S0_
        .type           _Z9matrixMulPA32_iS0_S0_,@function
        .size           _Z9matrixMulPA32_iS0_S0_,(.L_x_1 - _Z9matrixMulPA32_iS0_S0_)
        .other          _Z9matrixMulPA32_iS0_S0_,@"STO_CUDA_ENTRY STV_DEFAULT"
_Z9matrixMulPA32_iS0_S0_:
.text._Z9matrixMulPA32_iS0_S0_:
[----:B------:R-:W-:Y:S01]  /*0000*/  LDC R1, c[0x0][0x37c] ;  /* 0x0000df00ff017b82 */ /* 0x000fe20000000800 */
[----:B------:R-:W0:Y:S07]  /*0010*/  S2R R3, SR_CTAID.X ;  /* 0x0000000000037919 */ /* 0x000e2e0000002500 */
[----:B------:R-:W1:Y:S01]  /*0020*/  LDC.64 R22, c[0x0][0x380] ;  /* 0x0000e000ff167b82 */ /* 0x000e620000000a00 */
[----:B------:R-:W2:Y:S01]  /*0030*/  LDCU.64 UR8, c[0x0][0x358] ;  /* 0x00006b00ff0877ac */ /* 0x000ea20008000a00 */
[----:B------:R-:W0:Y:S01]  /*0040*/  S2R R17, SR_TID.X ;  /* 0x0000000000117919 */ /* 0x000e220000002100 */
[----:B------:R-:W3:Y:S05]  /*0050*/  S2R R7, SR_TID.Y ;  /* 0x0000000000077919 */ /* 0x000eea0000002200 */
[----:B------:R-:W4:Y:S01]  /*0060*/  LDC.64 R20, c[0x0][0x388] ;  /* 0x0000e200ff147b82 */ /* 0x000f220000000a00 */
[----:B------:R-:W3:Y:S01]  /*0070*/  S2R R2, SR_CTAID.Y ;  /* 0x0000000000027919 */ /* 0x000ee20000002600 */
[----:B0-----:R-:W-:-:S05]  /*0080*/  LEA R3, R3, R17, 0x3 ;  /* 0x0000001103037211 */ /* 0x001fca00078e18ff */
[----:B-1----:R-:W-:Y:S01]  /*0090*/  IMAD.WIDE R22, R3, 0x80, R22 ;  /* 0x0000008003167825 */ /* 0x002fe200078e0216 */
[----:B---3--:R-:W-:-:S03]  /*00a0*/  LEA R2, R2, R7, 0x3 ;  /* 0x0000000702027211 */ /* 0x008fc600078e18ff */
[----:B------:R-:W-:-:S04]  /*00b0*/  IMAD.WIDE.U32 R22, R7, 0x4, R22 ;  /* 0x0000000407167825 */ /* 0x000fc800078e0016 */
[----:B----4-:R-:W-:Y:S01]  /*00c0*/  IMAD.WIDE.U32 R20, R2, 0x4, R20 ;  /* 0x0000000402147825 */ /* 0x010fe200078e0014 */
[----:B--2---:R-:W2:Y:S03]  /*00d0*/  LDG.E R5, desc[UR8][R22.64] ;  /* 0x0000000816057981 */ /* 0x004ea6000c1e1900 */
[----:B------:R-:W-:-:S05]  /*00e0*/  IMAD.WIDE.U32 R20, R17, 0x80, R20 ;  /* 0x0000008011147825 */ /* 0x000fca00078e0014 */
[----:B------:R-:W3:Y:S01]  /*00f0*/  LDG.E R4, desc[UR8][R20.64] ;  /* 0x0000000814047981 */ /* 0x000ee2000c1e1900 */
[----:B------:R-:W0:Y:S01]  /*0100*/  S2UR UR6, SR_CgaCtaId ;  /* 0x00000000000679c3 */ /* 0x000e220000008800 */
[----:B------:R-:W-:Y:S02]  /*0110*/  UMOV UR4, 0x400 ;  /* 0x0000040000047882 */ /* 0x000fe40000000000 */
[----:B------:R-:W-:Y:S02]  /*0120*/  UIADD3 UR5, UPT, UPT, UR4, 0x100, URZ ;  /* 0x0000010004057890 */ /* 0x000fe4000fffe0ff */
[----:B0-----:R-:W-:Y:S02]  /*0130*/  ULEA UR4, UR6, UR4, 0x18 ;  /* 0x0000000406047291 */ /* 0x001fe4000f8ec0ff */
[----:B------:R-:W-:-:S04]  /*0140*/  ULEA UR5, UR6, UR5, 0x18 ;  /* 0x0000000506057291 */ /* 0x000fc8000f8ec0ff */
[----:B------:R-:W-:Y:S02]  /*0150*/  LEA R16, R17, UR4, 0x5 ;  /* 0x0000000411107c11 */ /* 0x000fe4000f8e28ff */
[C---:B------:R-:W-:Y:S02]  /*0160*/  LEA R0, R7.reuse, UR5, 0x2 ;  /* 0x0000000507007c11 */ /* 0x040fe4000f8e10ff */
[----:B------:R-:W-:Y:S02]  /*0170*/  LEA R18, R7, R16, 0x2 ;  /* 0x0000001007127211 */ /* 0x000fe400078e10ff */
[----:B------:R-:W-:-:S03]  /*0180*/  LEA R17, R17, R0, 0x5 ;  /* 0x0000000011117211 */ /* 0x000fc600078e28ff */
[----:B--2---:R-:W-:Y:S04]  /*0190*/  STS [R18], R5 ;  /* 0x0000000512007388 */ /* 0x004fe80000000800 */
[----:B---3--:R-:W-:Y:S01]  /*01a0*/  STS [R17], R4 ;  /* 0x0000000411007388 */ /* 0x008fe20000000800 */
[----:B------:R-:W-:Y:S06]  /*01b0*/  BAR.SYNC.DEFER_BLOCKING 0x0 ;  /* 0x0000000000007b1d */ /* 0x000fec0000010000 */
[----:B------:R-:W-:Y:S04]  /*01c0*/  LDS R7, [R0] ;  /* 0x0000000000077984 */ /* 0x000fe80000000800 */
[----:B------:R-:W0:Y:S04]  /*01d0*/  LDS.128 R8, [R16] ;  /* 0x0000000010087984 */ /* 0x000e280000000c00 */
[----:B------:R-:W1:Y:S04]  /*01e0*/  LDS R6, [R0+0x20] ;  /* 0x0000200000067984 */ /* 0x000e680000000800 */
[----:B------:R-:W2:Y:S04]  /*01f0*/  LDS R19, [R0+0x40] ;  /* 0x0000400000137984 */ /* 0x000ea80000000800 */
[----:B------:R-:W3:Y:S04]  /*0200*/  LDS R24, [R0+0x60] ;  /* 0x0000600000187984 */ /* 0x000ee80000000800 */
[----:B------:R-:W-:Y:S04]  /*0210*/  LDS R13, [R0+0x80] ;  /* 0x00008000000d7984 */ /* 0x000fe80000000800 */
[----:B------:R-:W-:Y:S04]  /*0220*/  LDS R12, [R0+0xa0] ;  /* 0x0000a000000c7984 */ /* 0x000fe80000000800 */
[----:B------:R-:W-:Y:S04]  /*0230*/  LDS R15, [R0+0xc0] ;  /* 0x0000c000000f7984 */ /* 0x000fe80000000800 */
[----:B------:R-:W-:Y:S01]  /*0240*/  LDS R14, [R0+0xe0] ;  /* 0x0000e000000e7984 */ /* 0x000fe20000000800 */
[----:B0-----:R-:W-:-:S04]  /*0250*/  IMAD R8, R8, R7, RZ ;  /* 0x0000000708087224 */ /* 0x001fc800078e02ff */
[----:B-1----:R-:W-:Y:S02]  /*0260*/  IMAD R9, R6, R9, R8 ;  /* 0x0000000906097224 */ /* 0x002fe400078e0208 */
[----:B------:R-:W0:Y:S01]  /*0270*/  LDS.128 R4, [R16+0x10] ;  /* 0x0000100010047984 */ /* 0x000e220000000c00 */
[----:B------:R-:W-:Y:S06]  /*0280*/  BAR.SYNC.DEFER_BLOCKING 0x0 ;  /* 0x0000000000007b1d */ /* 0x000fec0000010000 */
[----:B------:R-:W4:Y:S04]  /*0290*/  LDG.E R25, desc[UR8][R22.64+0x20] ;  /* 0x0000200816197981 */ /* 0x000f28000c1e1900 */
[----:B------:R-:W5:Y:S01]  /*02a0*/  LDG.E R26, desc[UR8][R20.64+0x400] ;  /* 0x00040008141a7981 */ /* 0x000f62000c1e1900 */
[----:B--2---:R-:W-:-:S04]  /*02b0*/  IMAD R10, R19, R10, R9 ;  /* 0x0000000a130a7224 */ /* 0x004fc800078e0209 */
[----:B---3--:R-:W-:-:S04]  /*02c0*/  IMAD R19, R24, R11, R10 ;  /* 0x0000000b18137224 */ /* 0x008fc800078e020a */
[----:B0-----:R-:W-:-:S04]  /*02d0*/  IMAD R4, R4, R13, R19 ;  /* 0x0000000d04047224 */ /* 0x001fc800078e0213 */
[----:B------:R-:W-:-:S04]  /*02e0*/  IMAD R4, R12, R5, R4 ;  /* 0x000000050c047224 */ /* 0x000fc800078e0204 */
[----:B------:R-:W-:-:S04]  /*02f0*/  IMAD R4, R15, R6, R4 ;  /* 0x000000060f047224 */ /* 0x000fc800078e0204 */
[----:B------:R-:W-:Y:S01]  /*0300*/  IMAD R7, R14, R7, R4 ;  /* 0x000000070e077224 */ /* 0x000fe200078e0204 */
[----:B----4-:R-:W-:Y:S04]  /*0310*/  STS [R18], R25 ;  /* 0x0000001912007388 */ /* 0x010fe80000000800 */
[----:B-----5:R-:W-:Y:S01]  /*0320*/  STS [R17], R26 ;  /* 0x0000001a11007388 */ /* 0x020fe20000000800 */
[----:B------:R-:W-:Y:S06]  /*0330*/  BAR.SYNC.DEFER_BLOCKING 0x0 ;  /* 0x0000000000007b1d */ /* 0x000fec0000010000 */
[----:B------:R-:W-:Y:S04]  /*0340*/  LDS R27, [R0] ;  /* 0x00000000001b7984 */ /* 0x000fe80000000800 */
[----:B------:R-:W0:Y:S04]  /*0350*/  LDS.128 R8, [R16] ;  /* 0x0000000010087984 */ /* 0x000e280000000c00 */
[----:B------:R-:W1:Y:S04]  /*0360*/  LDS R24, [R0+0x20] ;  /* 0x0000200000187984 */ /* 0x000e680000000800 */
[----:B------:R-:W-:Y:S04]  /*0370*/  LDS R19, [R0+0x60] ;  /* 0x0000600000137984 */ /* 0x000fe80000000800 */
[----:B------:R-:W-:Y:S04]  /*0380*/  LDS R13, [R0+0x80] ;  /* 0x00008000000d7984 */ /* 0x000fe80000000800 */
[----:B------:R-:W-:Y:S04]  /*0390*/  LDS R12, [R0+0xa0] ;  /* 0x0000a000000c7984 */ /* 0x000fe80000000800 */
[----:B------:R-:W-:Y:S04]  /*03a0*/  LDS R15, [R0+0xc0] ;  /* 0x0000c000000f7984 */ /* 0x000fe80000000800 */
[----:B------:R-:W-:Y:S01]  /*03b0*/  LDS R14, [R0+0xe0] ;  /* 0x0000e000000e7984 */ /* 0x000fe20000000800 */
[----:B0-----:R-:W-:-:S03]  /*03c0*/  IMAD R7, R8, R27, R7 ;  /* 0x0000001b08077224 */ /* 0x001fc600078e0207 */
[----:B------:R-:W0:Y:S01]  /*03d0*/  LDS R8, [R0+0x40] ;  /* 0x0000400000087984 */ /* 0x000e220000000800 */
[----:B-1----:R-:W-:-:S03]  /*03e0*/  IMAD R9, R24, R9, R7 ;  /* 0x0000000918097224 */ /* 0x002fc600078e0207 */
[----:B------:R-:W1:Y:S01]  /*03f0*/  LDS.128 R4, [R16+0x10] ;  /* 0x0000100010047984 */ /* 0x000e620000000c00 */
[----:B------:R-:W-:Y:S06]  /*0400*/  BAR.SYNC.DEFER_BLOCKING 0x0 ;  /* 0x0000000000007b1d */ /* 0x000fec0000010000 */
[----:B------:R-:W2:Y:S04]  /*0410*/  LDG.E R25, desc[UR8][R22.64+0x40] ;  /* 0x0000400816197981 */ /* 0x000ea8000c1e1900 */
[----:B------:R-:W3:Y:S01]  /*0420*/  LDG.E R26, desc[UR8][R20.64+0x800] ;  /* 0x00080008141a7981 */ /* 0x000ee2000c1e1900 */
[----:B0-----:R-:W-:-:S04]  /*0430*/  IMAD R8, R8, R10, R9 ;  /* 0x0000000a08087224 */ /* 0x001fc800078e0209 */
[----:B------:R-:W-:-:S04]  /*0440*/  IMAD R19, R19, R11, R8 ;  /* 0x0000000b13137224 */ /* 0x000fc800078e0208 */
[----:B-1----:R-:W-:-:S04]  /*0450*/  IMAD R4, R4, R13, R19 ;  /* 0x0000000d04047224 */ /* 0x002fc800078e0213 */
[----:B------:R-:W-:-:S04]  /*0460*/  IMAD R4, R12, R5, R4 ;  /* 0x000000050c047224 */ /* 0x000fc800078e0204 */
[----:B------:R-:W-:-:S04]  /*0470*/  IMAD R4, R15, R6, R4 ;  /* 0x000000060f047224 */ /* 0x000fc800078e0204 */
[----:B------:R-:W-:Y:S01]  /*0480*/  IMAD R7, R14, R7, R4 ;  /* 0x000000070e077224 */ /* 0x000fe200078e0204 */
[----:B--2---:R-:W-:Y:S04]  /*0490*/  STS [R18], R25 ;  /* 0x0000001912007388 */ /* 0x004fe80000000800 */
[----:B---3--:R-:W-:Y:S01]  /*04a0*/  STS [R17], R26 ;  /* 0x0000001a11007388 */ /* 0x008fe20000000800 */
[----:B------:R-:W-:Y:S06]  /*04b0*/  BAR.SYNC.DEFER_BLOCKING 0x0 ;  /* 0x0000000000007b1d */ /* 0x000fec0000010000 */
[----:B------:R-:W-:Y:S04]  /*04c0*/  LDS R27, [R0] ;  /* 0x00000000001b7984 */ /* 0x000fe80000000800 */
[----:B------:R-:W0:Y:S04]  /*04d0*/  LDS.128 R8, [R16] ;  /* 0x0000000010087984 */ /* 0x000e280000000c00 */
[----:B------:R-:W1:Y:S04]  /*04e0*/  LDS R24, [R0+0x20] ;  /* 0x0000200000187984 */ /* 0x000e680000000800 */
[----:B------:R-:W2:Y:S04]  /*04f0*/  LDS R19, [R0+0x40] ;  /* 0x0000400000137984 */ /* 0x000ea80000000800 */
        /* <DEDUP_REMOVED lines=9> */
[----:B------:R-:W3:Y:S04]  /*0590*/  LDG.E R27, desc[UR8][R22.64+0x60] ;  /* 0x00006008161b7981 */ /* 0x000ee8000c1e1900 */
[----:B------:R-:W4:Y:S01]  /*05a0*/  LDG.E R26, desc[UR8][R20.64+0xc00] ;  /* 0x000c0008141a7981 */ /* 0x000f22000c1e1900 */
[----:B--2---:R-:W-:-:S04]  /*05b0*/  IMAD R9, R19, R10, R9 ;  /* 0x0000000a13097224 */ /* 0x004fc800078e0209 */
[----:B0-----:R-:W-:-:S04]  /*05c0*/  IMAD R25, R8, R11, R9 ;  /* 0x0000000b08197224 */ /* 0x001fc800078e0209 */
[----:B-1----:R-:W-:-:S04]  /*05d0*/  IMAD R4, R4, R13, R25 ;  /* 0x0000000d04047224 */ /* 0x002fc800078e0219 */
[----:B------:R-:W-:-:S04]  /*05e0*/  IMAD R4, R12, R5, R4 ;  /* 0x000000050c047224 */ /* 0x000fc800078e0204 */
[----:B------:R-:W-:-:S04]  /*05f0*/  IMAD R4, R15, R6, R4 ;  /* 0x000000060f047224 */ /* 0x000fc800078e0204 */
[----:B------:R-:W-:Y:S01]  /*0600*/  IMAD R4, R14, R7, R4 ;  /* 0x000000070e047224 */ /* 0x000fe200078e0204 */
[----:B---3--:R-:W-:Y:S04]  /*0610*/  STS [R18], R27 ;  /* 0x0000001b12007388 */ /* 0x008fe80000000800 */
[----:B----4-:R-:W-:Y:S01]  /*0620*/  STS [R17], R26 ;  /* 0x0000001a11007388 */ /* 0x010fe20000000800 */
[----:B------:R-:W-:Y:S06]  /*0630*/  BAR.SYNC.DEFER_BLOCKING 0x0 ;  /* 0x0000000000007b1d */ /* 0x000fec0000010000 */
[----:B------:R-:W-:Y:S04]  /*0640*/  LDS R19, [R0] ;  /* 0x0000000000137984 */ /* 0x000fe80000000800 */
[----:B------:R-:W0:Y:S04]  /*0650*/  LDS.128 R8, [R16] ;  /* 0x0000000010087984 */ /* 0x000e280000000c00 */
[----:B------:R-:W1:Y:S04]  /*0660*/  LDS R24, [R0+0x20] ;  /* 0x0000200000187984 */ /* 0x000e680000000800 */
[----:B------:R-:W-:Y:S04]  /*0670*/  LDS R13, [R0+0x80] ;  /* 0x00008000000d7984 */ /* 0x000fe80000000800 */
[----:B------:R-:W-:Y:S04]  /*0680*/  LDS R12, [R0+0xa0] ;  /* 0x0000a000000c7984 */ /* 0x000fe80000000800 */
[----:B------:R-:W-:Y:S04]  /*0690*/  LDS R15, [R0+0xc0] ;  /* 0x0000c000000f7984 */ /* 0x000fe80000000800 */
[----:B------:R-:W-:Y:S01]  /*06a0*/  LDS R14, [R0+0xe0] ;  /* 0x0000e000000e7984 */ /* 0x000fe20000000800 */
[----:B0-----:R-:W-:-:S03]  /*06b0*/  IMAD R4, R8, R19, R4 ;  /* 0x0000001308047224 */ /* 0x001fc600078e0204 */
[----:B------:R-:W0:Y:S01]  /*06c0*/  LDS R19, [R0+0x40] ;  /* 0x0000400000137984 */ /* 0x000e220000000800 */
[----:B-1----:R-:W-:-:S03]  /*06d0*/  IMAD R9, R24, R9, R4 ;  /* 0x0000000918097224 */ /* 0x002fc600078e0204 */
[----:B------:R-:W1:Y:S04]  /*06e0*/  LDS R8, [R0+0x60] ;  /* 0x0000600000087984 */ /* 0x000e680000000800 */
[----:B------:R-:W2:Y:S01]  /*06f0*/  LDS.128 R4, [R16+0x10] ;  /* 0x0000100010047984 */ /* 0x000ea20000000c00 */
[----:B------:R-:W-:Y:S06]  /*0700*/  BAR.SYNC.DEFER_BLOCKING 0x0 ;  /* 0x0000000000007b1d */ /* 0x000fec0000010000 */
[----:B------:R-:W3:Y:S04]  /*0710*/  LDG.E R27, desc[UR8][R22.64+0x80] ;  /* 0x00008008161b7981 */ /* 0x000ee8000c1e1900 */
[----:B------:R-:W4:Y:S01]  /*0720*/  LDG.E R26, desc[UR8][R20.64+0x1000] ;  /* 0x00100008141a7981 */ /* 0x000f22000c1e1900 */
[----:B0-----:R-:W-:-:S04]  /*0730*/  IMAD R9, R19, R10, R9 ;  /* 0x0000000a13097224 */ /* 0x001fc800078e0209 */
[----:B-1----:R-:W-:-:S04]  /*0740*/  IMAD R25, R8, R11, R9 ;  /* 0x0000000b08197224 */ /* 0x002fc800078e0209 */
[----:B--2---:R-:W-:-:S04]  /*0750*/  IMAD R4, R4, R13, R25 ;  /* 0x0000000d04047224 */ /* 0x004fc800078e0219 */
        /* <DEDUP_REMOVED lines=33> */
[----:B------:R-:W2:Y:S04]  /*0970*/  LDS R6, [R0+0x40] ;  /* 0x0000400000067984 */ /* 0x000ea80000000800 */
[----:B------:R-:W-:Y:S04]  /*0980*/  LDS R26, [R0+0xa0] ;  /* 0x0000a000001a7984 */ /* 0x000fe80000000800 */
[----:B------:R-:W-:Y:S01]  /*0990*/  LDS.128 R12, [R16+0x10] ;  /* 0x00001000100c7984 */ /* 0x000fe20000000c00 */
[----:B0-----:R-:W-:-:S03]  /*09a0*/  IMAD R4, R8, R19, R4 ;  /* 0x0000001308047224 */ /* 0x001fc600078e0204 */
[----:B------:R-:W0:Y:S01]  /*09b0*/  LDS R8, [R0+0x60] ;  /* 0x0000600000087984 */ /* 0x000e220000000800 */
[----:B-1----:R-:W-:-:S03]  /*09c0*/  IMAD R5, R24, R9, R4 ;  /* 0x0000000918057224 */ /* 0x002fc600078e0204 */
[----:B------:R-:W1:Y:S04]  /*09d0*/  LDS R19, [R0+0x80] ;  /* 0x0000800000137984 */ /* 0x000e680000000800 */
[----:B------:R-:W3:Y:S04]  /*09e0*/  LDS R9, [R0+0xc0] ;  /* 0x0000c00000097984 */ /* 0x000ee80000000800 */
[----:B------:R-:W4:Y:S01]  /*09f0*/  LDS R24, [R0+0xe0] ;  /* 0x0000e00000187984 */ /* 0x000f220000000800 */
[----:B------:R-:W-:Y:S06]  /*0a00*/  BAR.SYNC.DEFER_BLOCKING 0x0 ;  /* 0x0000000000007b1d */ /* 0x000fec0000010000 */
[----:B------:R-:W5:Y:S04]  /*0a10*/  LDG.E R25, desc[UR8][R22.64+0xc0] ;  /* 0x0000c00816197981 */ /* 0x000f68000c1e1900 */
[----:B------:R-:W5:Y:S01]  /*0a20*/  LDG.E R27, desc[UR8][R20.64+0x1800] ;  /* 0x00180008141b7981 */ /* 0x000f62000c1e1900 */
[----:B--2---:R-:W-:-:S04]  /*0a30*/  IMAD R10, R6, R10, R5 ;  /* 0x0000000a060a7224 */ /* 0x004fc800078e0205 */
[----:B0-----:R-:W-:-:S04]  /*0a40*/  IMAD R8, R8, R11, R10 ;  /* 0x0000000b08087224 */ /* 0x001fc800078e020a */
[----:B-1----:R-:W-:-:S04]  /*0a50*/  IMAD R8, R12, R19, R8 ;  /* 0x000000130c087224 */ /* 0x002fc800078e0208 */
[----:B------:R-:W-:-:S04]  /*0a60*/  IMAD R8, R26, R13, R8 ;  /* 0x0000000d1a087224 */ /* 0x000fc800078e0208 */
[----:B---3--:R-:W-:-:S04]  /*0a70*/  IMAD R8, R9, R14, R8 ;  /* 0x0000000e09087224 */ /* 0x008fc800078e0208 */
[----:B----4-:R-:W-:Y:S01]  /*0a80*/  IMAD R8, R24, R15, R8 ;  /* 0x0000000f18087224 */ /* 0x010fe200078e0208 */
[----:B-----5:R-:W-:Y:S04]  /*0a90*/  STS [R18], R25 ;  /* 0x0000001912007388 */ /* 0x020fe80000000800 */
[----:B------:R-:W-:Y:S01]  /*0aa0*/  STS [R17], R27 ;  /* 0x0000001b11007388 */ /* 0x000fe20000000800 */
        /* <DEDUP_REMOVED lines=10> */
[----:B------:R-:W0:Y:S04]  /*0b50*/  LDS R4, [R0+0x60] ;  /* 0x0000600000047984 */ /* 0x000e280000000800 */
[----:B------:R-:W3:Y:S01]  /*0b60*/  LDS.128 R8, [R16+0x10] ;  /* 0x0000100010087984 */ /* 0x000ee20000000c00 */
[----:B------:R-:W-:Y:S06]  /*0b70*/  BAR.SYNC.DEFER_BLOCKING 0x0 ;  /* 0x0000000000007b1d */ /* 0x000fec0000010000 */
[----:B------:R-:W4:Y:S04]  /*0b80*/  LDG.E R23, desc[UR8][R22.64+0xe0] ;  /* 0x0000e00816177981 */ /* 0x000f28000c1e1900 */
[----:B------:R-:W5:Y:S01]  /*0b90*/  LDG.E R20, desc[UR8][R20.64+0x1c00] ;  /* 0x001c000814147981 */ /* 0x000f62000c1e1900 */
[----:B-1----:R-:W-:-:S04]  /*0ba0*/  IMAD R5, R28, R5, R29 ;  /* 0x000000051c057224 */ /* 0x002fc800078e021d */
[----:B--2---:R-:W-:-:S04]  /*0bb0*/  IMAD R5, R27, R6, R5 ;  /* 0x000000061b057224 */ /* 0x004fc800078e0205 */
[----:B0-----:R-:W-:-:S04]  /*0bc0*/  IMAD R27, R4, R7, R5 ;  /* 0x00000007041b7224 */ /* 0x001fc800078e0205 */
[----:B---3--:R-:W-:-:S04]  /*0bd0*/  IMAD R8, R8, R19, R27 ;  /* 0x0000001308087224 */ /* 0x008fc800078e021b */
[----:B------:R-:W-:-:S04]  /*0be0*/  IMAD R8, R24, R9, R8 ;  /* 0x0000000918087224 */ /* 0x000fc800078e0208 */
[----:B------:R-:W-:-:S04]  /*0bf0*/  IMAD R8, R25, R10, R8 ;  /* 0x0000000a19087224 */ /* 0x000fc800078e0208 */
[----:B------:R-:W-:Y:S02]  /*0c00*/  IMAD R11, R26, R11, R8 ;  /* 0x0000000b1a0b7224 */ /* 0x000fe400078e0208 */
[----:B------:R-:W0:Y:S02]  /*0c10*/  LDC.64 R8, c[0x0][0x390] ;  /* 0x0000e400ff087b82 */ /* 0x000e240000000a00 */
[----:B0-----:R-:W-:-:S04]  /*0c20*/  IMAD.WIDE R8, R3, 0x80, R8 ;  /* 0x0000008003087825 */ /* 0x001fc800078e0208 */
[----:B------:R-:W-:Y:S01]  /*0c30*/  IMAD.WIDE.U32 R8, R2, 0x4, R8 ;  /* 0x0000000402087825 */ /* 0x000fe200078e0008 */
[----:B----4-:R-:W-:Y:S04]  /*0c40*/  STS [R18], R23 ;  /* 0x0000001712007388 */ /* 0x010fe80000000800 */
[----:B-----5:R-:W-:Y:S01]  /*0c50*/  STS [R17], R20 ;  /* 0x0000001411007388 */ /* 0x020fe20000000800 */
[----:B------:R-:W-:Y:S06]  /*0c60*/  BAR.SYNC.DEFER_BLOCKING 0x0 ;  /* 0x0000000000007b1d */ /* 0x000fec0000010000 */
[----:B------:R-:W-:Y:S04]  /*0c70*/  LDS R21, [R0] ;  /* 0x0000000000157984 */ /* 0x000fe80000000800 */
[----:B------:R-:W0:Y:S04]  /*0c80*/  LDS.128 R12, [R16] ;  /* 0x00000000100c7984 */ /* 0x000e280000000c00 */
[----:B------:R-:W1:Y:S04]  /*0c90*/  LDS R20, [R0+0x20] ;  /* 0x0000200000147984 */ /* 0x000e680000000800 */
[----:B------:R-:W2:Y:S04]  /*0ca0*/  LDS R29, [R0+0x40] ;  /* 0x00004000001d7984 */ /* 0x000ea80000000800 */
[----:B------:R-:W3:Y:S04]  /*0cb0*/  LDS R22, [R0+0x60] ;  /* 0x0000600000167984 */ /* 0x000ee80000000800 */
[----:B------:R-:W-:Y:S04]  /*0cc0*/  LDS R23, [R0+0x80] ;  /* 0x0000800000177984 */ /* 0x000fe80000000800 */
[----:B------:R-:W4:Y:S04]  /*0cd0*/  LDS.128 R4, [R16+0x10] ;  /* 0x0000100010047984 */ /* 0x000f280000000c00 */
[----:B------:R-:W5:Y:S04]  /*0ce0*/  LDS R28, [R0+0xa0] ;  /* 0x0000a000001c7984 */ /* 0x000f680000000800 */
[----:B------:R-:W5:Y:S04]  /*0cf0*/  LDS R17, [R0+0xc0] ;  /* 0x0000c00000117984 */ /* 0x000f680000000800 */
[----:B------:R-:W5:Y:S01]  /*0d00*/  LDS R18, [R0+0xe0] ;  /* 0x0000e00000127984 */ /* 0x000f620000000800 */
[----:B0-----:R-:W-:-:S04]  /*0d10*/  IMAD R11, R12, R21, R11 ;  /* 0x000000150c0b7224 */ /* 0x001fc800078e020b */
[----:B-1----:R-:W-:-:S04]  /*0d20*/  IMAD R11, R20, R13, R11 ;  /* 0x0000000d140b7224 */ /* 0x002fc800078e020b */
[----:B--2---:R-:W-:-:S04]  /*0d30*/  IMAD R11, R29, R14, R11 ;  /* 0x0000000e1d0b7224 */ /* 0x004fc800078e020b */
[----:B---3--:R-:W-:-:S04]  /*0d40*/  IMAD R11, R22, R15, R11 ;  /* 0x0000000f160b7224 */ /* 0x008fc800078e020b */
[----:B----4-:R-:W-:-:S04]  /*0d50*/  IMAD R4, R4, R23, R11 ;  /* 0x0000001704047224 */ /* 0x010fc800078e020b */
[----:B-----5:R-:W-:-:S04]  /*0d60*/  IMAD R4, R28, R5, R4 ;  /* 0x000000051c047224 */ /* 0x020fc800078e0204 */
[----:B------:R-:W-:-:S04]  /*0d70*/  IMAD R4, R17, R6, R4 ;  /* 0x0000000611047224 */ /* 0x000fc800078e0204 */
[----:B------:R-:W-:Y:S01]  /*0d80*/  IMAD R7, R18, R7, R4 ;  /* 0x0000000712077224 */ /* 0x000fe200078e0204 */
[----:B------:R-:W-:Y:S06]  /*0d90*/  BAR.SYNC.DEFER_BLOCKING 0x0 ;  /* 0x0000000000007b1d */ /* 0x000fec0000010000 */
[----:B------:R-:W-:Y:S01]  /*0da0*/  STG.E desc[UR8][R8.64], R7 ;  /* 0x0000000708007986 */ /* 0x000fe2000c101908 */
[----:B------:R-:W-:Y:S05]  /*0db0*/  EXIT ;  /* 0x000000000000794d */ /* 0x000fea0003800000 */
.L_x_0:
[----:B------:R-:W-:-:S00]  /*0dc0*/  BRA `(.L_x_0) ;  /* 0xfffffffc00fc7947 */ /* 0x000fc0000383ffff */
[----:B------:R-:W-:-:S00]  /*0dd0*/  NOP ;  /* 0x0000000000007918 */ /* 0x000fc00000000000 */
        /* <DEDUP_REMOVED lines=10> */
.L_x_1:


//--------------------- .nv.shared._Z9matrixMulPA32_iS0_S0_ --------------------------
	.section	.nv.shared._Z9matrixMulPA32_iS0_S0_,"aw",@nobits
	.sectionflags	@""
	.align	4
.nv.shared._Z9matrixMulPA32_iS0_S0_:
	.zero		1536


//--------------------- .nv.shared.reserved.0     --------------------------
	.section	.nv.shared.reserved.0,"aw",@nobits
	.weak		__nv_reservedSMEM_offset_0_alias
	.size		__nv_reservedSMEM_offset_0_alias, 0, 64
	.other		__nv_reservedSMEM_offset_0_alias,@"STO_CUDA_RESERVED_SHARED STV_DEFAULT"
__nv_reservedSMEM_offset_0_alias:
	.zero		0
	.zero		64


//--------------------- .nv.constant0._Z9matrixMulPA32_iS0_S0_ --------------------------
	.section	.nv.constant0._Z9matrixMulPA32_iS0_S0_,"a",@progbits
	.sectionflags	@""
	.align	4
.nv.constant0._Z9matrixMulPA32_iS0_S0_:
	.zero		920


//--------------------- SYMBOLS --------------------------

	.type		.nv.reservedSmem.offset0,@object
	.size		.nv.reservedSmem.offset0,0x4
	.type		.nv.reservedSmem.cap,@object
	.size		.nv.reservedSmem.cap,0x4
